	.headerflags	@"EF_CUDA_TEXMODE_UNIFIED EF_CUDA_64BIT_ADDRESS EF_CUDA_ACCELERATORS EF_CUDA_SM90 EF_CUDA_VIRTUAL_SM(EF_CUDA_SM90)"
	.elftype	@"ET_EXEC"


//--------------------- .nv.info                  --------------------------
	.section	.nv.info,"",@"SHT_CUDA_INFO"
	.align	4


	//----- nvinfo : EIATTR_REGCOUNT
	.align		4
        /*0000*/ 	.byte	0x04, 0x2f
        /*0002*/ 	.short	(.L_3 - .L_2)
	.align		4
.L_2:
        /*0004*/ 	.word	index@(triton_poi_fused__native_batch_norm_legit_no_training_cat_relu_34)
        /*0008*/ 	.word	0x0000001e


	//----- nvinfo : EIATTR_MIN_STACK_SIZE
	.align		4
.L_3:
        /*000c*/ 	.byte	0x04, 0x12
        /*000e*/ 	.short	(.L_5 - .L_4)
	.align		4
.L_4:
        /*0010*/ 	.word	index@(triton_poi_fused__native_batch_norm_legit_no_training_cat_relu_34)
        /*0014*/ 	.word	0x00000000


	//----- nvinfo : EIATTR_FRAME_SIZE
	.align		4
.L_5:
        /*0018*/ 	.byte	0x04, 0x11
        /*001a*/ 	.short	(.L_7 - .L_6)
	.align		4
.L_6:
        /*001c*/ 	.word	index@(triton_poi_fused__native_batch_norm_legit_no_training_cat_relu_34)
        /*0020*/ 	.word	0x00000000


	//----- nvinfo : EIATTR_MIN_STACK_SIZE
	.align		4
.L_7:
        /*0024*/ 	.byte	0x04, 0x12
        /*0026*/ 	.short	(.L_9 - .L_8)
	.align		4
.L_8:
        /*0028*/ 	.word	index@(triton_poi_fused__native_batch_norm_legit_no_training_cat_relu_34)
        /*002c*/ 	.word	0x00000000
.L_9:


//--------------------- .nv.info.triton_poi_fused__native_batch_norm_legit_no_training_cat_relu_34 --------------------------
	.section	.nv.info.triton_poi_fused__native_batch_norm_legit_no_training_cat_relu_34,"",@"SHT_CUDA_INFO"
	.sectionflags	@""
	.align	4


	//----- nvinfo : EIATTR_CUDA_API_VERSION
	.align		4
        /*0000*/ 	.byte	0x04, 0x37
        /*0002*/ 	.short	(.L_11 - .L_10)
.L_10:
        /*0004*/ 	.word	0x0000007c


	//----- nvinfo : EIATTR_KPARAM_INFO
	.align		4
.L_11:
        /*0008*/ 	.byte	0x04, 0x17
        /*000a*/ 	.short	(.L_13 - .L_12)
.L_12:
        /*000c*/ 	.word	0x00000000
        /*0010*/ 	.short	0x000b
        /*0012*/ 	.short	0x0058
        /*0014*/ 	.byte	0x00, 0xf0, 0x11, 0x00


	//----- nvinfo : EIATTR_KPARAM_INFO
	.align		4
.L_13:
        /*0018*/ 	.byte	0x04, 0x17
        /*001a*/ 	.short	(.L_15 - .L_14)
.L_14:
        /*001c*/ 	.word	0x00000000
        /*0020*/ 	.short	0x000a
        /*0022*/ 	.short	0x0050
        /*0024*/ 	.byte	0x00, 0xf4, 0x21, 0x00


	//----- nvinfo : EIATTR_KPARAM_INFO
	.align		4
.L_15:
        /*0028*/ 	.byte	0x04, 0x17
        /*002a*/ 	.short	(.L_17 - .L_16)
.L_16:
        /*002c*/ 	.word	0x00000000
        /*0030*/ 	.short	0x0009
        /*0032*/ 	.short	0x0048
        /*0034*/ 	.byte	0x00, 0xf4, 0x21, 0x00


	//----- nvinfo : EIATTR_KPARAM_INFO
	.align		4
.L_17:
        /*0038*/ 	.byte	0x04, 0x17
        /*003a*/ 	.short	(.L_19 - .L_18)
.L_18:
        /*003c*/ 	.word	0x00000000
        /*0040*/ 	.short	0x0008
        /*0042*/ 	.short	0x0040
        /*0044*/ 	.byte	0x00, 0xf4, 0x21, 0x00


	//----- nvinfo : EIATTR_KPARAM_INFO
	.align		4
.L_19:
        /*0048*/ 	.byte	0x04, 0x17
        /*004a*/ 	.short	(.L_21 - .L_20)
.L_20:
        /*004c*/ 	.word	0x00000000
        /*0050*/ 	.short	0x0007
        /*0052*/ 	.short	0x0038
        /*0054*/ 	.byte	0x00, 0xf4, 0x21, 0x00


	//----- nvinfo : EIATTR_KPARAM_INFO
	.align		4
.L_21:
        /*0058*/ 	.byte	0x04, 0x17
        /*005a*/ 	.short	(.L_23 - .L_22)
.L_22:
        /*005c*/ 	.word	0x00000000
        /*0060*/ 	.short	0x0006
        /*0062*/ 	.short	0x0030
        /*0064*/ 	.byte	0x00, 0xf4, 0x21, 0x00


	//----- nvinfo : EIATTR_KPARAM_INFO
	.align		4
.L_23:
        /*0068*/ 	.byte	0x04, 0x17
        /*006a*/ 	.short	(.L_25 - .L_24)
.L_24:
        /*006c*/ 	.word	0x00000000
        /*0070*/ 	.short	0x0005
        /*0072*/ 	.short	0x0028
        /*0074*/ 	.byte	0x00, 0xf4, 0x21, 0x00


	//----- nvinfo : EIATTR_KPARAM_INFO
	.align		4
.L_25:
        /*0078*/ 	.byte	0x04, 0x17
        /*007a*/ 	.short	(.L_27 - .L_26)
.L_26:
        /*007c*/ 	.word	0x00000000
        /*0080*/ 	.short	0x0004
        /*0082*/ 	.short	0x0020
        /*0084*/ 	.byte	0x00, 0xf4, 0x21, 0x00


	//----- nvinfo : EIATTR_KPARAM_INFO
	.align		4
.L_27:
        /*0088*/ 	.byte	0x04, 0x17
        /*008a*/ 	.short	(.L_29 - .L_28)
.L_28:
        /*008c*/ 	.word	0x00000000
        /*0090*/ 	.short	0x0003
        /*0092*/ 	.short	0x0018
        /*0094*/ 	.byte	0x00, 0xf4, 0x21, 0x00


	//----- nvinfo : EIATTR_KPARAM_INFO
	.align		4
.L_29:
        /*0098*/ 	.byte	0x04, 0x17
        /*009a*/ 	.short	(.L_31 - .L_30)
.L_30:
        /*009c*/ 	.word	0x00000000
        /*00a0*/ 	.short	0x0002
        /*00a2*/ 	.short	0x0010
        /*00a4*/ 	.byte	0x00, 0xf4, 0x21, 0x00


	//----- nvinfo : EIATTR_KPARAM_INFO
	.align		4
.L_31:
        /*00a8*/ 	.byte	0x04, 0x17
        /*00aa*/ 	.short	(.L_33 - .L_32)
.L_32:
        /*00ac*/ 	.word	0x00000000
        /*00b0*/ 	.short	0x0001
        /*00b2*/ 	.short	0x0008
        /*00b4*/ 	.byte	0x00, 0xf4, 0x21, 0x00


	//----- nvinfo : EIATTR_KPARAM_INFO
	.align		4
.L_33:
        /*00b8*/ 	.byte	0x04, 0x17
        /*00ba*/ 	.short	(.L_35 - .L_34)
.L_34:
        /*00bc*/ 	.word	0x00000000
        /*00c0*/ 	.short	0x0000
        /*00c2*/ 	.short	0x0000
        /*00c4*/ 	.byte	0x00, 0xf4, 0x21, 0x00


	//----- nvinfo : EIATTR_SPARSE_MMA_MASK
	.align		4
.L_35:
        /*00c8*/ 	.byte	0x03, 0x50
        /*00ca*/ 	.short	0x0000


	//----- nvinfo : EIATTR_MAXREG_COUNT
	.align		4
        /*00cc*/ 	.byte	0x03, 0x1b
        /*00ce*/ 	.short	0x00ff


	//----- nvinfo : EIATTR_EXIT_INSTR_OFFSETS
	.align		4
        /*00d0*/ 	.byte	0x04, 0x1c
        /*00d2*/ 	.short	(.L_37 - .L_36)


	//   ....[0]....
.L_36:
        /*00d4*/ 	.word	0x00000730


	//----- nvinfo : EIATTR_REQNTID
	.align		4
.L_37:
        /*00d8*/ 	.byte	0x04, 0x10
        /*00da*/ 	.short	(.L_39 - .L_38)
.L_38:
        /*00dc*/ 	.word	0x00000100
        /*00e0*/ 	.word	0x00000001
        /*00e4*/ 	.word	0x00000001


	//----- nvinfo : EIATTR_CBANK_PARAM_SIZE
	.align		4
.L_39:
        /*00e8*/ 	.byte	0x03, 0x19
        /*00ea*/ 	.short	0x005c


	//----- nvinfo : EIATTR_PARAM_CBANK
	.align		4
        /*00ec*/ 	.byte	0x04, 0x0a
        /*00ee*/ 	.short	(.L_41 - .L_40)
	.align		4
.L_40:
        /*00f0*/ 	.word	index@(.nv.constant0.triton_poi_fused__native_batch_norm_legit_no_training_cat_relu_34)
        /*00f4*/ 	.short	0x0210
        /*00f6*/ 	.short	0x005c


	//----- nvinfo : EIATTR_SW_WAR
	.align		4
.L_41:
        /*00f8*/ 	.byte	0x04, 0x36
        /*00fa*/ 	.short	(.L_43 - .L_42)
.L_42:
        /*00fc*/ 	.word	0x00000008
.L_43:


//--------------------- .nv.callgraph             --------------------------
	.section	.nv.callgraph,"",@"SHT_CUDA_CALLGRAPH"
	.align	4
	.sectionentsize	8
	.align		4
        /*0000*/ 	.word	0x00000000
	.align		4
        /*0004*/ 	.word	0xffffffff
	.align		4
        /*0008*/ 	.word	0x00000000
	.align		4
        /*000c*/ 	.word	0xfffffffe
	.align		4
        /*0010*/ 	.word	0x00000000
	.align		4
        /*0014*/ 	.word	0xfffffffd
	.align		4
        /*0018*/ 	.word	0x00000000
	.align		4
        /*001c*/ 	.word	0xfffffffc


//--------------------- .nv.constant4             --------------------------
	.section	.nv.constant4,"a",@progbits
	.align	8
	.align		8
.nv.constant4:
        /*0000*/ 	.dword	_$_str
	.align		8
        /*0008*/ 	.dword	_$_str_$_2


//--------------------- .text.triton_poi_fused__native_batch_norm_legit_no_training_cat_relu_34 --------------------------
	.section	.text.triton_poi_fused__native_batch_norm_legit_no_training_cat_relu_34,"ax",@progbits
	.align	128
        .global         triton_poi_fused__native_batch_norm_legit_no_training_cat_relu_34
        .type           triton_poi_fused__native_batch_norm_legit_no_training_cat_relu_34,@function
        .size           triton_poi_fused__native_batch_norm_legit_no_training_cat_relu_34,(.L_x_1 - triton_poi_fused__native_batch_norm_legit_no_training_cat_relu_34)
        .other          triton_poi_fused__native_batch_norm_legit_no_training_cat_relu_34,@"STO_CUDA_ENTRY STV_DEFAULT"
triton_poi_fused__native_batch_norm_legit_no_training_cat_relu_34:
.text.triton_poi_fused__native_batch_norm_legit_no_training_cat_relu_34:
[----:B------:R-:W-:Y:S01]  /*0000*/  LDC R1, c[0x0][0x28] ;  /* 0x00000a00ff017b82 */ /* 0x000fe20000000800 */
[----:B------:R-:W1:Y:S01]  /*0010*/  S2R R0, SR_TID.X ;  /* 0x0000000000007919 */ /* 0x000e620000002100 */
[----:B------:R-:W-:-:S06]  /*0020*/  IMAD.MOV.U32 R6, RZ, RZ, RZ ;  /* 0x000000ffff067224 */ /* 0x000fcc00078e00ff */
[----:B------:R-:W2:Y:S01]  /*0030*/  LDC.64 R4, c[0x0][0x240] ;  /* 0x00009000ff047b82 */ /* 0x000ea20000000a00 */
[----:B------:R-:W-:Y:S01]  /*0040*/  ULDC.64 UR4, c[0x0][0x208] ;  /* 0x0000820000047ab9 */ /* 0x000fe20000000a00 */
[----:B------:R-:W3:Y:S01]  /*0050*/  S2R R3, SR_CTAID.X ;  /* 0x0000000000037919 */ /* 0x000ee20000002500 */
[----:B------:R-:W-:Y:S01]  /*0060*/  ULDC.64 UR6, c[0x0][0x218] ;  /* 0x0000860000067ab9 */ /* 0x000fe20000000a00 */
[----:B------:R-:W-:Y:S01]  /*0070*/  ULDC.64 UR8, c[0x0][0x220] ;  /* 0x0000880000087ab9 */ /* 0x000fe20000000a00 */
[----:B------:R-:W-:-:S03]  /*0080*/  ULDC.64 UR10, c[0x0][0x228] ;  /* 0x00008a00000a7ab9 */ /* 0x000fc60000000a00 */
[----:B------:R-:W4:Y:S08]  /*0090*/  LDC.64 R20, c[0x0][0x210] ;  /* 0x00008400ff147b82 */ /* 0x000f300000000a00 */
[----:B------:R-:W5:Y:S08]  /*00a0*/  LDC.64 R26, c[0x0][0x238] ;  /* 0x00008e00ff1a7b82 */ /* 0x000f700000000a00 */
[----:B------:R-:W2:Y:S01]  /*00b0*/  LDC.64 R14, c[0x0][0x250] ;  /* 0x00009400ff0e7b82 */ /* 0x000ea20000000a00 */
[----:B-1----:R-:W-:-:S07]  /*00c0*/  IMAD.SHL.U32 R0, R0, 0x2, RZ ;  /* 0x0000000200007824 */ /* 0x002fce00078e00ff */
[----:B------:R-:W1:Y:S01]  /*00d0*/  LDC.64 R22, c[0x0][0x248] ;  /* 0x00009200ff167b82 */ /* 0x000e620000000a00 */
[----:B------:R-:W-:-:S05]  /*00e0*/  LOP3.LUT R0, R0, 0x1fe, RZ, 0xc0, !PT ;  /* 0x000001fe00007812 */ /* 0x000fca00078ec0ff */
[----:B---3--:R-:W-:-:S05]  /*00f0*/  IMAD R3, R3, 0x200, R0 ;  /* 0x0000020003037824 */ /* 0x008fca00078e0200 */
[----:B------:R-:W-:-:S04]  /*0100*/  SHF.R.S32.HI R2, RZ, 0x1f, R3 ;  /* 0x0000001fff027819 */ /* 0x000fc80000011403 */
[----:B------:R-:W-:Y:S01]  /*0110*/  LEA.HI R0, R2, R3, RZ, 0xa ;  /* 0x0000000302007211 */ /* 0x000fe200078f50ff */
[----:B------:R-:W-:-:S03]  /*0120*/  IMAD.MOV.U32 R2, RZ, RZ, RZ ;  /* 0x000000ffff027224 */ /* 0x000fc600078e00ff */
[----:B------:R-:W-:Y:S01]  /*0130*/  SHF.R.S32.HI R7, RZ, 0xa, R0 ;  /* 0x0000000aff077819 */ /* 0x000fe20000011400 */
[----:B------:R-:W-:Y:S01]  /*0140*/  IMAD.HI R8, R3, -0x2df2df2d, R2 ;  /* 0xd20d20d303087827 */ /* 0x000fe200078e0202 */
[----:B------:R-:W-:-:S03]  /*0150*/  LOP3.LUT R2, R0, 0xfffffc00, RZ, 0xc0, !PT ;  /* 0xfffffc0000027812 */ /* 0x000fc600078ec0ff */
[----:B------:R-:W-:Y:S01]  /*0160*/  IMAD.HI R6, R7, -0x2df2df2d, R6 ;  /* 0xd20d20d307067827 */ /* 0x000fe200078e0206 */
[----:B------:R-:W-:-:S03]  /*0170*/  SHF.R.U32.HI R11, RZ, 0x1f, R8 ;  /* 0x0000001fff0b7819 */ /* 0x000fc60000011608 */
[----:B------:R-:W-:Y:S01]  /*0180*/  IMAD.IADD R2, R3, 0x1, -R2 ;  /* 0x0000000103027824 */ /* 0x000fe200078e0a02 */
[----:B------:R-:W-:Y:S02]  /*0190*/  SHF.R.U32.HI R9, RZ, 0x1f, R6 ;  /* 0x0000001fff097819 */ /* 0x000fe40000011606 */
[----:B------:R-:W-:Y:S02]  /*01a0*/  LEA.HI.SX32 R11, R8, R11, 0xf ;  /* 0x0000000b080b7211 */ /* 0x000fe400078f7aff */
[----:B------:R-:W-:-:S03]  /*01b0*/  LEA.HI.SX32 R9, R6, R9, 0x19 ;  /* 0x0000000906097211 */ /* 0x000fc600078fcaff */
[----:B------:R-:W-:Y:S02]  /*01c0*/  IMAD R6, R11, -0x27000, R3 ;  /* 0xfffd90000b067824 */ /* 0x000fe400078e0203 */
[----:B------:R-:W-:Y:S02]  /*01d0*/  IMAD R0, R9, -0x9c, R7 ;  /* 0xffffff6409007824 */ /* 0x000fe400078e0207 */
[----:B------:R-:W-:Y:S02]  /*01e0*/  IMAD R7, R11, 0x3000, R2 ;  /* 0x000030000b077824 */ /* 0x000fe400078e0202 */
[C---:B------:R-:W-:Y:S02]  /*01f0*/  IMAD.SHL.U32 R2, R0.reuse, 0x400, RZ ;  /* 0x0000040000027824 */ /* 0x040fe400078e00ff */
[C---:B--2---:R-:W-:Y:S01]  /*0200*/  IMAD.WIDE R4, R0.reuse, 0x4, R4 ;  /* 0x0000000400047825 */ /* 0x044fe200078e0204 */
[----:B------:R-:W-:Y:S02]  /*0210*/  SHF.R.S32.HI R9, RZ, 0x1f, R7 ;  /* 0x0000001fff097819 */ /* 0x000fe40000011407 */
[----:B------:R-:W-:Y:S01]  /*0220*/  IADD3 R7, P1, R2, R7, RZ ;  /* 0x0000000702077210 */ /* 0x000fe20007f3e0ff */
[----:B------:R-:W-:-:S02]  /*0230*/  VIADD R8, R0, 0xffffff94 ;  /* 0xffffff9400087836 */ /* 0x000fc40000000000 */
[----:B------:R-:W-:Y:S01]  /*0240*/  IMAD R11, R11, 0x1b000, R6 ;  /* 0x0001b0000b0b7824 */ /* 0x000fe200078e0206 */
[----:B------:R-:W-:Y:S01]  /*0250*/  LEA.HI.X.SX32 R10, R2, R9, 0x1, P1 ;  /* 0x00000009020a7211 */ /* 0x000fe200008f0eff */
[C---:B------:R-:W-:Y:S01]  /*0260*/  IMAD.SHL.U32 R24, R7.reuse, 0x4, RZ ;  /* 0x0000000407187824 */ /* 0x040fe200078e00ff */
[----:B------:R2:W3:Y:S01]  /*0270*/  LDG.E.EL R2, desc[UR4][R4.64] ;  /* 0x0000000404027981 */ /* 0x0004e2000c2e1900 */
[----:B------:R-:W-:Y:S01]  /*0280*/  ISETP.GE.U32.AND P0, PT, R8, 0xc, PT ;  /* 0x0000000c0800780c */ /* 0x000fe20003f06070 */
[C---:B------:R-:W-:Y:S02]  /*0290*/  VIADD R8, R0.reuse, 0xffffff7c ;  /* 0xffffff7c00087836 */ /* 0x040fe40000000000 */
[----:B------:R-:W-:Y:S01]  /*02a0*/  VIADD R6, R0, 0xffffff88 ;  /* 0xffffff8800067836 */ /* 0x000fe20000000000 */
[----:B------:R-:W-:Y:S02]  /*02b0*/  SHF.L.U64.HI R10, R7, 0x2, R10 ;  /* 0x00000002070a7819 */ /* 0x000fe4000001020a */
[----:B------:R-:W-:-:S02]  /*02c0*/  IADD3 R12, P3, R24, UR6, RZ ;  /* 0x00000006180c7c10 */ /* 0x000fc4000ff7e0ff */
[----:B------:R-:W-:Y:S02]  /*02d0*/  ISETP.GE.U32.AND P1, PT, R8, 0xc, PT ;  /* 0x0000000c0800780c */ /* 0x000fe40003f26070 */
[----:B------:R-:W-:Y:S02]  /*02e0*/  IADD3 R18, P4, R24, UR8, RZ ;  /* 0x0000000818127c10 */ /* 0x000fe4000ff9e0ff */
[----:B------:R-:W-:Y:S02]  /*02f0*/  ISETP.GE.U32.AND P2, PT, R6, 0xc, PT ;  /* 0x0000000c0600780c */ /* 0x000fe40003f46070 */
[----:B------:R-:W-:Y:S01]  /*0300*/  IADD3.X R13, R10, UR7, RZ, P3, !PT ;  /* 0x000000070a0d7c10 */ /* 0x000fe20009ffe4ff */
[----:B------:R-:W-:Y:S01]  /*0310*/  ULDC.64 UR6, c[0x0][0x230] ;  /* 0x00008c0000067ab9 */ /* 0x000fe20000000a00 */
[----:B------:R-:W-:Y:S02]  /*0320*/  IADD3 R16, P5, R24, UR10, RZ ;  /* 0x0000000a18107c10 */ /* 0x000fe4000ffbe0ff */
[----:B------:R-:W-:-:S02]  /*0330*/  ISETP.GT.AND P3, PT, R0, 0x8f, PT ;  /* 0x0000008f0000780c */ /* 0x000fc40003f64270 */
[----:B------:R-:W-:Y:S02]  /*0340*/  IADD3.X R19, R10, UR9, RZ, P4, !PT ;  /* 0x000000090a137c10 */ /* 0x000fe4000a7fe4ff */
[----:B------:R-:W-:Y:S02]  /*0350*/  CS2R R6, SRZ ;  /* 0x0000000000067805 */ /* 0x000fe4000001ff00 */
[----:B------:R-:W-:Y:S02]  /*0360*/  IADD3 R24, P4, R24, UR6, RZ ;  /* 0x0000000618187c10 */ /* 0x000fe4000ff9e0ff */
[----:B------:R-:W-:Y:S02]  /*0370*/  CS2R R8, SRZ ;  /* 0x0000000000087805 */ /* 0x000fe4000001ff00 */
[----:B------:R-:W-:Y:S02]  /*0380*/  IADD3.X R17, R10, UR11, RZ, P5, !PT ;  /* 0x0000000b0a117c10 */ /* 0x000fe4000affe4ff */
[----:B--2---:R-:W-:Y:S01]  /*0390*/  CS2R R4, SRZ ;  /* 0x0000000000047805 */ /* 0x004fe2000001ff00 */
[----:B----4-:R-:W-:Y:S01]  /*03a0*/  IMAD.WIDE R20, R11, 0x4, R20 ;  /* 0x000000040b147825 */ /* 0x010fe200078e0214 */
[----:B------:R-:W-:-:S02]  /*03b0*/  IADD3.X R25, R10, UR7, RZ, P4, !PT ;  /* 0x000000070a197c10 */ /* 0x000fc4000a7fe4ff */
[----:B------:R-:W-:Y:S02]  /*03c0*/  CS2R R10, SRZ ;  /* 0x00000000000a7805 */ /* 0x000fe4000001ff00 */
[C---:B------:R-:W-:Y:S01]  /*03d0*/  ISETP.GE.AND P5, PT, R0.reuse, 0x6c, PT ;  /* 0x0000006c0000780c */ /* 0x040fe20003fa6270 */
[----:B------:R-:W2:Y:S04]  /*03e0*/  @!P1 LDG.E.64 R6, desc[UR4][R16.64+-0x84000] ;  /* 0xf7c0000410069981 */ /* 0x000ea8000c1e1b00 */
[----:B------:R4:W2:Y:S04]  /*03f0*/  @!P0 LDG.E.64 R8, desc[UR4][R12.64+-0x6c000] ;  /* 0xf94000040c088981 */ /* 0x0008a8000c1e1b00 */
[----:B------:R-:W2:Y:S04]  /*0400*/  @!P2 LDG.E.64 R4, desc[UR4][R18.64+-0x78000] ;  /* 0xf88000041204a981 */ /* 0x000ea8000c1e1b00 */
[----:B------:R3:W2:Y:S01]  /*0410*/  @P3 LDG.E.64 R10, desc[UR4][R24.64+-0x90000] ;  /* 0xf7000004180a3981 */ /* 0x0006a2000c1e1b00 */
[----:B----4-:R-:W-:Y:S01]  /*0420*/  CS2R R12, SRZ ;  /* 0x00000000000c7805 */ /* 0x010fe2000001ff00 */
[----:B-----5:R-:W-:-:S05]  /*0430*/  IMAD.WIDE R16, R0, 0x4, R26 ;  /* 0x0000000400107825 */ /* 0x020fca00078e021a */
[----:B------:R-:W4:Y:S01]  /*0440*/  @!P5 LDG.E.64 R12, desc[UR4][R20.64] ;  /* 0x00000004140cd981 */ /* 0x000f22000c1e1b00 */
[----:B0-----:R-:W-:-:S03]  /*0450*/  IMAD.WIDE R14, R0, 0x4, R14 ;  /* 0x00000004000e7825 */ /* 0x001fc600078e020e */
[----:B------:R-:W5:Y:S01]  /*0460*/  LDG.E.EL R16, desc[UR4][R16.64] ;  /* 0x0000000410107981 */ /* 0x000f62000c2e1900 */
[----:B-1----:R-:W-:-:S03]  /*0470*/  IMAD.WIDE R22, R0, 0x4, R22 ;  /* 0x0000000400167825 */ /* 0x002fc600078e0216 */
[----:B------:R-:W5:Y:S04]  /*0480*/  LDG.E.EL R15, desc[UR4][R14.64] ;  /* 0x000000040e0f7981 */ /* 0x000f68000c2e1900 */
[----:B------:R-:W5:Y:S01]  /*0490*/  LDG.E.EL R0, desc[UR4][R22.64] ;  /* 0x0000000416007981 */ /* 0x000f62000c2e1900 */
[----:B---3--:R-:W-:-:S04]  /*04a0*/  FADD R24, R2, 9.9999997473787516356e-06 ;  /* 0x3727c5ac02187421 */ /* 0x008fc80000000000 */
[----:B------:R-:W0:Y:S02]  /*04b0*/  MUFU.SQRT R19, R24 ;  /* 0x0000001800137308 */ /* 0x000e240000002000 */
[C---:B0-----:R-:W-:Y:S02]  /*04c0*/  FSETP.GT.AND P4, PT, R19.reuse, 8.50705917302346158658e+37, PT ;  /* 0x7e8000001300780b */ /* 0x041fe40003f84000 */
[----:B------:R-:W-:-:S11]  /*04d0*/  FSETP.GEU.AND P6, PT, R19, 1.175494350822287508e-38, PT ;  /* 0x008000001300780b */ /* 0x000fd60003fce000 */
[----:B------:R-:W-:Y:S01]  /*04e0*/  @P4 FMUL R19, R19, 0.25 ;  /* 0x3e80000013134820 */ /* 0x000fe20000400000 */
[----:B--2---:R-:W-:-:S03]  /*04f0*/  SEL R18, R7, RZ, !P1 ;  /* 0x000000ff07127207 */ /* 0x004fc60004800000 */
[----:B------:R-:W-:Y:S01]  /*0500*/  @!P6 FMUL R19, R19, 16777216 ;  /* 0x4b8000001313e820 */ /* 0x000fe20000400000 */
[----:B------:R-:W-:Y:S02]  /*0510*/  SEL R7, R9, RZ, !P0 ;  /* 0x000000ff09077207 */ /* 0x000fe40004000000 */
[----:B------:R-:W-:Y:S02]  /*0520*/  SEL R9, R5, RZ, !P2 ;  /* 0x000000ff05097207 */ /* 0x000fe40005000000 */
[----:B------:R-:W-:Y:S01]  /*0530*/  SEL R2, R6, RZ, !P1 ;  /* 0x000000ff06027207 */ /* 0x000fe20004800000 */
[----:B------:R-:W0:Y:S01]  /*0540*/  MUFU.RCP R19, R19 ;  /* 0x0000001300137308 */ /* 0x000e220000001000 */
[----:B------:R-:W-:Y:S01]  /*0550*/  SEL R5, R4, RZ, !P2 ;  /* 0x000000ff04057207 */ /* 0x000fe20005000000 */
[----:B------:R-:W-:Y:S01]  /*0560*/  IMAD.MOV.U32 R4, RZ, RZ, 0x3e800000 ;  /* 0x3e800000ff047424 */ /* 0x000fe200078e00ff */
[----:B------:R-:W-:Y:S02]  /*0570*/  @P1 SEL R2, R10, RZ, P3 ;  /* 0x000000ff0a021207 */ /* 0x000fe40001800000 */
[----:B------:R-:W-:-:S02]  /*0580*/  @P1 SEL R18, R11, RZ, P3 ;  /* 0x000000ff0b121207 */ /* 0x000fc40001800000 */
[----:B------:R-:W-:Y:S02]  /*0590*/  SEL R6, R8, RZ, !P0 ;  /* 0x000000ff08067207 */ /* 0x000fe40004000000 */
[----:B------:R-:W-:Y:S02]  /*05a0*/  @P0 SEL R6, R5, R2, !P2 ;  /* 0x0000000205060207 */ /* 0x000fe40005000000 */
[----:B------:R-:W-:Y:S02]  /*05b0*/  FSEL R2, R4, 1, P4 ;  /* 0x3f80000004027808 */ /* 0x000fe40002000000 */
[----:B----4-:R-:W-:Y:S01]  /*05c0*/  SEL R11, R12, RZ, !P5 ;  /* 0x000000ff0c0b7207 */ /* 0x010fe20006800000 */
[----:B------:R-:W1:Y:S01]  /*05d0*/  LDC.64 R4, c[0x0][0x260] ;  /* 0x00009800ff047b82 */ /* 0x000e620000000a00 */
[----:B------:R-:W-:Y:S02]  /*05e0*/  @P0 SEL R7, R9, R18, !P2 ;  /* 0x0000001209070207 */ /* 0x000fe40005000000 */
[----:B------:R-:W-:Y:S01]  /*05f0*/  SEL R10, R13, RZ, !P5 ;  /* 0x000000ff0d0a7207 */ /* 0x000fe20006800000 */
[----:B------:R-:W-:Y:S01]  /*0600*/  @!P6 FMUL R2, R2, 16777216 ;  /* 0x4b8000000202e820 */ /* 0x000fe20000400000 */
[----:B------:R-:W-:-:S03]  /*0610*/  SEL R6, R11, R6, !P5 ;  /* 0x000000060b067207 */ /* 0x000fc60006800000 */
[----:B------:R-:W2:Y:S01]  /*0620*/  LDC.64 R8, c[0x0][0x258] ;  /* 0x00009600ff087b82 */ /* 0x000ea20000000a00 */
[----:B------:R-:W-:Y:S01]  /*0630*/  SEL R7, R10, R7, !P5 ;  /* 0x000000070a077207 */ /* 0x000fe20006800000 */
[----:B0-----:R-:W-:Y:S01]  /*0640*/  FMUL R19, R19, R2 ;  /* 0x0000000213137220 */ /* 0x001fe20000400000 */
[----:B-----5:R-:W-:-:S03]  /*0650*/  FADD R2, -R16, R6 ;  /* 0x0000000610027221 */ /* 0x020fc60000000100 */
[----:B------:R-:W-:Y:S01]  /*0660*/  FADD R16, -R16, R7 ;  /* 0x0000000710107221 */ /* 0x000fe20000000100 */
[----:B------:R-:W-:-:S03]  /*0670*/  FMUL R2, R2, R19 ;  /* 0x0000001302027220 */ /* 0x000fc60000400000 */
[----:B------:R-:W-:Y:S01]  /*0680*/  FMUL R16, R16, R19 ;  /* 0x0000001310107220 */ /* 0x000fe20000400000 */
[----:B------:R-:W-:-:S03]  /*0690*/  FFMA R2, R0, R2, R15 ;  /* 0x0000000200027223 */ /* 0x000fc6000000000f */
[----:B------:R-:W-:Y:S02]  /*06a0*/  FFMA R16, R0, R16, R15 ;  /* 0x0000001000107223 */ /* 0x000fe4000000000f */
[----:B------:R-:W-:-:S03]  /*06b0*/  FSETP.GEU.AND P0, PT, R2, RZ, PT ;  /* 0x000000ff0200720b */ /* 0x000fc60003f0e000 */
[----:B------:R-:W-:Y:S01]  /*06c0*/  FSETP.GEU.AND P1, PT, R16, RZ, PT ;  /* 0x000000ff1000720b */ /* 0x000fe20003f2e000 */
[----:B-1----:R-:W-:Y:S01]  /*06d0*/  IMAD.WIDE R4, R3, 0x4, R4 ;  /* 0x0000000403047825 */ /* 0x002fe200078e0204 */
[----:B------:R-:W-:-:S03]  /*06e0*/  FSEL R2, R2, RZ, P0 ;  /* 0x000000ff02027208 */ /* 0x000fc60000000000 */
[----:B--2---:R-:W-:Y:S01]  /*06f0*/  IMAD.WIDE R8, R3, 0x4, R8 ;  /* 0x0000000403087825 */ /* 0x004fe200078e0208 */
[----:B------:R-:W-:-:S04]  /*0700*/  FSEL R3, R16, RZ, P1 ;  /* 0x000000ff10037208 */ /* 0x000fc80000800000 */
[----:B------:R-:W-:Y:S04]  /*0710*/  STG.E.64 desc[UR4][R8.64], R6 ;  /* 0x0000000608007986 */ /* 0x000fe8000c101b04 */
[----:B------:R-:W-:Y:S01]  /*0720*/  STG.E.64 desc[UR4][R4.64], R2 ;  /* 0x0000000204007986 */ /* 0x000fe2000c101b04 */
[----:B------:R-:W-:Y:S05]  /*0730*/  EXIT ;  /* 0x000000000000794d */ /* 0x000fea0003800000 */
.L_x_0:
[----:B------:R-:W-:-:S00]  /*0740*/  BRA `(.L_x_0) ;  /* 0xfffffffc00fc7947 */ /* 0x000fc0000383ffff */
[----:B------:R-:W-:-:S00]  /*0750*/  NOP ;  /* 0x0000000000007918 */ /* 0x000fc00000000000 */
        /* <DEDUP_REMOVED lines=10> */
.L_x_1:


//--------------------- .nv.global.init           --------------------------
	.section	.nv.global.init,"aw",@progbits
.nv.global.init:
	.type		_$_str,@object
	.size		_$_str,(_$_str_$_2 - _$_str)
_$_str:
        /*0000*/ 	.byte	0x5f, 0x5f, 0x43, 0x55, 0x44, 0x41, 0x5f, 0x46, 0x54, 0x5a, 0x00
	.type		_$_str_$_2,@object
	.size		_$_str_$_2,(.L_1 - _$_str_$_2)
_$_str_$_2:
        /*000b*/ 	.byte	0x5f, 0x5f, 0x43, 0x55, 0x44, 0x41, 0x5f, 0x50, 0x52, 0x45, 0x43, 0x5f, 0x53, 0x51, 0x52, 0x54
        /*001b*/ 	.byte	0x00
.L_1:


//--------------------- .nv.constant0.triton_poi_fused__native_batch_norm_legit_no_training_cat_relu_34 --------------------------
	.section	.nv.constant0.triton_poi_fused__native_batch_norm_legit_no_training_cat_relu_34,"a",@progbits
	.sectionflags	@""
	.align	4
.nv.constant0.triton_poi_fused__native_batch_norm_legit_no_training_cat_relu_34:
	.zero		620
